//
// Generated by NVIDIA NVVM Compiler
//
// Compiler Build ID: CL-36424714
// Cuda compilation tools, release 13.0, V13.0.88
// Based on NVVM 20.0.0
//

.version 9.0
.target sm_100
.address_size 64

	// .globl	_Z4sumaiPfS_

.visible .entry _Z4sumaiPfS_(
	.param .u32 _Z4sumaiPfS__param_0,
	.param .u64 .ptr .align 1 _Z4sumaiPfS__param_1,
	.param .u64 .ptr .align 1 _Z4sumaiPfS__param_2
)
{
	.reg .pred 	%p<7>;
	.reg .b32 	%r<31>;
	.reg .b32 	%f<16>;
	.reg .b64 	%rd<18>;

	ld.param.u32 	%r12, [_Z4sumaiPfS__param_0];
	ld.param.u64 	%rd3, [_Z4sumaiPfS__param_1];
	ld.param.u64 	%rd4, [_Z4sumaiPfS__param_2];
	cvta.to.global.u64 	%rd1, %rd4;
	cvta.to.global.u64 	%rd2, %rd3;
	mov.u32 	%r13, %ctaid.x;
	mov.u32 	%r14, %ntid.x;
	mov.u32 	%r15, %tid.x;
	mad.lo.s32 	%r29, %r13, %r14, %r15;
	mov.u32 	%r16, %nctaid.x;
	mul.lo.s32 	%r2, %r14, %r16;
	setp.ge.s32 	%p1, %r29, %r12;
	@%p1 bra 	$L__BB0_7;
	add.s32 	%r17, %r29, %r2;
	max.s32 	%r18, %r12, %r17;
	setp.lt.s32 	%p2, %r17, %r12;
	selp.u32 	%r19, 1, 0, %p2;
	add.s32 	%r20, %r17, %r19;
	sub.s32 	%r21, %r18, %r20;
	div.u32 	%r22, %r21, %r2;
	add.s32 	%r3, %r22, %r19;
	and.b32  	%r23, %r3, 3;
	setp.eq.s32 	%p3, %r23, 3;
	@%p3 bra 	$L__BB0_4;
	add.s32 	%r24, %r3, 1;
	and.b32  	%r25, %r24, 3;
	neg.s32 	%r27, %r25;
$L__BB0_3:
	.pragma "nounroll";
	mul.wide.s32 	%rd5, %r29, 4;
	add.s64 	%rd6, %rd1, %rd5;
	add.s64 	%rd7, %rd2, %rd5;
	ld.global.f32 	%f1, [%rd7];
	ld.global.f32 	%f2, [%rd6];
	add.f32 	%f3, %f1, %f2;
	st.global.f32 	[%rd6], %f3;
	add.s32 	%r29, %r29, %r2;
	add.s32 	%r27, %r27, 1;
	setp.ne.s32 	%p4, %r27, 0;
	@%p4 bra 	$L__BB0_3;
$L__BB0_4:
	setp.lt.u32 	%p5, %r3, 3;
	@%p5 bra 	$L__BB0_7;
	mul.wide.s32 	%rd11, %r2, 4;
	shl.b32 	%r26, %r2, 2;
$L__BB0_6:
	mul.wide.s32 	%rd8, %r29, 4;
	add.s64 	%rd9, %rd2, %rd8;
	ld.global.f32 	%f4, [%rd9];
	add.s64 	%rd10, %rd1, %rd8;
	ld.global.f32 	%f5, [%rd10];
	add.f32 	%f6, %f4, %f5;
	st.global.f32 	[%rd10], %f6;
	add.s64 	%rd12, %rd9, %rd11;
	ld.global.f32 	%f7, [%rd12];
	add.s64 	%rd13, %rd10, %rd11;
	ld.global.f32 	%f8, [%rd13];
	add.f32 	%f9, %f7, %f8;
	st.global.f32 	[%rd13], %f9;
	add.s64 	%rd14, %rd12, %rd11;
	ld.global.f32 	%f10, [%rd14];
	add.s64 	%rd15, %rd13, %rd11;
	ld.global.f32 	%f11, [%rd15];
	add.f32 	%f12, %f10, %f11;
	st.global.f32 	[%rd15], %f12;
	add.s64 	%rd16, %rd14, %rd11;
	ld.global.f32 	%f13, [%rd16];
	add.s64 	%rd17, %rd15, %rd11;
	ld.global.f32 	%f14, [%rd17];
	add.f32 	%f15, %f13, %f14;
	st.global.f32 	[%rd17], %f15;
	add.s32 	%r29, %r26, %r29;
	setp.lt.s32 	%p6, %r29, %r12;
	@%p6 bra 	$L__BB0_6;
$L__BB0_7:
	ret;

}


// ===== COMPILED SASS (sm_100) =====

	.target	sm_100

	.elftype	@"ET_EXEC"


//--------------------- .note.nv.tkinfo           --------------------------
	.section	.note.nv.tkinfo,"",@"SHT_NOTE"
	.sectionflags	@"SHF_NOTE_NV_TKINFO"
	.tkinfo
        /*0018*/ 	.word	0x00000002
        /*0030*/ 	.string	""
        /*0030*/ 	.string	"ptxas"
        /*0030*/ 	.string	"Cuda compilation tools, release 13.0, V13.0.88"
        /*0030*/ 	.string	"Build cuda_13.0.r13.0/compiler.36424714_0"
        /*0030*/ 	.string	"-arch sm_100 -m 64 "



//--------------------- .note.nv.cuinfo           --------------------------
	.section	.note.nv.cuinfo,"",@"SHT_NOTE"
	.sectionflags	@"SHF_NOTE_NV_CUINFO"
        /*0018*/ 	.short	0x0002
        /*001a*/ 	.short	0x0064
        /*001c*/ 	.short	0x0082
	.zero		2


//--------------------- .nv.info                  --------------------------
	.section	.nv.info,"",@"SHT_CUDA_INFO"
	.align	4


	//----- nvinfo : EIATTR_REGCOUNT
	.align		4
        /*0000*/ 	.byte	0x04, 0x2f
        /*0002*/ 	.short	(.L_1 - .L_0)
	.align		4
.L_0:
        /*0004*/ 	.word	index@(_Z4sumaiPfS_)
        /*0008*/ 	.word	0x00000018


	//----- nvinfo : EIATTR_FRAME_SIZE
	.align		4
.L_1:
        /*000c*/ 	.byte	0x04, 0x11
        /*000e*/ 	.short	(.L_3 - .L_2)
	.align		4
.L_2:
        /*0010*/ 	.word	index@(_Z4sumaiPfS_)
        /*0014*/ 	.word	0x00000000


	//----- nvinfo : EIATTR_MIN_STACK_SIZE
	.align		4
.L_3:
        /*0018*/ 	.byte	0x04, 0x12
        /*001a*/ 	.short	(.L_5 - .L_4)
	.align		4
.L_4:
        /*001c*/ 	.word	index@(_Z4sumaiPfS_)
        /*0020*/ 	.word	0x00000000
.L_5:


//--------------------- .nv.compat                --------------------------
	.section	.nv.compat,"",@"SHT_CUDA_COMPAT_INFO"
	.align	4
        /*0000*/ 	.byte	0x02, 0x09, 0x00, 0x00, 0x02, 0x02, 0x01, 0x00, 0x02, 0x05, 0x05, 0x00, 0x03, 0x07, 0x01, 0x01
        /*0010*/ 	.byte	0x02, 0x03, 0x00, 0x00, 0x02, 0x06, 0x01, 0x00, 0x04, 0x0b, 0x08, 0x00, 0x09, 0x00, 0x00, 0x00
        /*0020*/ 	.byte	0x00, 0x00, 0x00, 0x00


//--------------------- .nv.info._Z4sumaiPfS_     --------------------------
	.section	.nv.info._Z4sumaiPfS_,"",@"SHT_CUDA_INFO"
	.sectionflags	@""
	.align	4


	//----- nvinfo : EIATTR_CUDA_API_VERSION
	.align		4
        /*0000*/ 	.byte	0x04, 0x37
        /*0002*/ 	.short	(.L_7 - .L_6)
.L_6:
        /*0004*/ 	.word	0x00000082


	//----- nvinfo : EIATTR_KPARAM_INFO
	.align		4
.L_7:
        /*0008*/ 	.byte	0x04, 0x17
        /*000a*/ 	.short	(.L_9 - .L_8)
.L_8:
        /*000c*/ 	.word	0x00000000
        /*0010*/ 	.short	0x0002
        /*0012*/ 	.short	0x0010
        /*0014*/ 	.byte	0x00, 0xf5, 0x21, 0x00


	//----- nvinfo : EIATTR_KPARAM_INFO
	.align		4
.L_9:
        /*0018*/ 	.byte	0x04, 0x17
        /*001a*/ 	.short	(.L_11 - .L_10)
.L_10:
        /*001c*/ 	.word	0x00000000
        /*0020*/ 	.short	0x0001
        /*0022*/ 	.short	0x0008
        /*0024*/ 	.byte	0x00, 0xf5, 0x21, 0x00


	//----- nvinfo : EIATTR_KPARAM_INFO
	.align		4
.L_11:
        /*0028*/ 	.byte	0x04, 0x17
        /*002a*/ 	.short	(.L_13 - .L_12)
.L_12:
        /*002c*/ 	.word	0x00000000
        /*0030*/ 	.short	0x0000
        /*0032*/ 	.short	0x0000
        /*0034*/ 	.byte	0x00, 0xf0, 0x11, 0x00


	//----- nvinfo : EIATTR_SPARSE_MMA_MASK
	.align		4
.L_13:
        /*0038*/ 	.byte	0x03, 0x50
        /*003a*/ 	.short	0x0000


	//----- nvinfo : EIATTR_MAXREG_COUNT
	.align		4
        /*003c*/ 	.byte	0x03, 0x1b
        /*003e*/ 	.short	0x00ff


	//----- nvinfo : EIATTR_MERCURY_ISA_VERSION
	.align		4
        /*0040*/ 	.byte	0x03, 0x5f
        /*0042*/ 	.short	0x0101


	//----- nvinfo : EIATTR_VRC_CTA_INIT_COUNT
	.align		4
        /*0044*/ 	.byte	0x02, 0x4a
	.zero		1
	.zero		1


	//----- nvinfo : EIATTR_EXIT_INSTR_OFFSETS
	.align		4
        /*0048*/ 	.byte	0x04, 0x1c
        /*004a*/ 	.short	(.L_15 - .L_14)


	//   ....[0]....
.L_14:
        /*004c*/ 	.word	0x00000090


	//   ....[1]....
        /*0050*/ 	.word	0x00000380


	//   ....[2]....
        /*0054*/ 	.word	0x00000560


	//----- nvinfo : EIATTR_CRS_STACK_SIZE
	.align		4
.L_15:
        /*0058*/ 	.byte	0x04, 0x1e
        /*005a*/ 	.short	(.L_17 - .L_16)
.L_16:
        /*005c*/ 	.word	0x00000000


	//----- nvinfo : EIATTR_CBANK_PARAM_SIZE
	.align		4
.L_17:
        /*0060*/ 	.byte	0x03, 0x19
        /*0062*/ 	.short	0x0018


	//----- nvinfo : EIATTR_PARAM_CBANK
	.align		4
        /*0064*/ 	.byte	0x04, 0x0a
        /*0066*/ 	.short	(.L_19 - .L_18)
	.align		4
.L_18:
        /*0068*/ 	.word	index@(.nv.constant0._Z4sumaiPfS_)
        /*006c*/ 	.short	0x0380
        /*006e*/ 	.short	0x0018


	//----- nvinfo : EIATTR_SW_WAR
	.align		4
.L_19:
        /*0070*/ 	.byte	0x04, 0x36
        /*0072*/ 	.short	(.L_21 - .L_20)
.L_20:
        /*0074*/ 	.word	0x00000008
.L_21:


//--------------------- .nv.callgraph             --------------------------
	.section	.nv.callgraph,"",@"SHT_CUDA_CALLGRAPH"
	.align	4
	.sectionentsize	8
	.align		4
        /*0000*/ 	.word	0x00000000
	.align		4
        /*0004*/ 	.word	0xffffffff
	.align		4
        /*0008*/ 	.word	0x00000000
	.align		4
        /*000c*/ 	.word	0xfffffffe
	.align		4
        /*0010*/ 	.word	0x00000000
	.align		4
        /*0014*/ 	.word	0xfffffffd
	.align		4
        /*0018*/ 	.word	0x00000000
	.align		4
        /*001c*/ 	.word	0xfffffffc


//--------------------- .text._Z4sumaiPfS_        --------------------------
	.section	.text._Z4sumaiPfS_,"ax",@progbits
	.align	128
        .global         _Z4sumaiPfS_
        .type           _Z4sumaiPfS_,@function
        .size           _Z4sumaiPfS_,(.L_x_5 - _Z4sumaiPfS_)
        .other          _Z4sumaiPfS_,@"STO_CUDA_ENTRY STV_DEFAULT"
_Z4sumaiPfS_:
.text._Z4sumaiPfS_:
[----:B------:R-:W-:Y:S01]  /*0000*/  LDC R1, c[0x0][0x37c] ;  /* 0x0000df00ff017b82 */ /* 0x000fe20000000800 */
[----:B------:R-:W0:Y:S07]  /*0010*/  S2R R3, SR_TID.X ;  /* 0x0000000000037919 */ /* 0x000e2e0000002100 */
[----:B------:R-:W0:Y:S01]  /*0020*/  S2UR UR4, SR_CTAID.X ;  /* 0x00000000000479c3 */ /* 0x000e220000002500 */
[----:B------:R-:W1:Y:S07]  /*0030*/  LDCU UR6, c[0x0][0x380] ;  /* 0x00007000ff0677ac */ /* 0x000e6e0008000800 */
[----:B------:R-:W0:Y:S01]  /*0040*/  LDC R0, c[0x0][0x360] ;  /* 0x0000d800ff007b82 */ /* 0x000e220000000800 */
[----:B------:R-:W2:Y:S01]  /*0050*/  LDCU UR5, c[0x0][0x370] ;  /* 0x00006e00ff0577ac */ /* 0x000ea20008000800 */
[----:B0-----:R-:W-:-:S02]  /*0060*/  IMAD R3, R0, UR4, R3 ;  /* 0x0000000400037c24 */ /* 0x001fc4000f8e0203 */
[----:B--2---:R-:W-:-:S03]  /*0070*/  IMAD R0, R0, UR5, RZ ;  /* 0x0000000500007c24 */ /* 0x004fc6000f8e02ff */
[----:B-1----:R-:W-:-:S13]  /*0080*/  ISETP.GE.AND P0, PT, R3, UR6, PT ;  /* 0x0000000603007c0c */ /* 0x002fda000bf06270 */
[----:B------:R-:W-:Y:S05]  /*0090*/  @P0 EXIT ;  /* 0x000000000000094d */ /* 0x000fea0003800000 */
[----:B------:R-:W0:Y:S01]  /*00a0*/  I2F.U32.RP R8, R0 ;  /* 0x0000000000087306 */ /* 0x000e220000209000 */
[C---:B------:R-:W-:Y:S01]  /*00b0*/  IMAD.IADD R2, R0.reuse, 0x1, R3 ;  /* 0x0000000100027824 */ /* 0x040fe200078e0203 */
[----:B------:R-:W-:Y:S01]  /*00c0*/  IADD3 R9, PT, PT, RZ, -R0, RZ ;  /* 0x80000000ff097210 */ /* 0x000fe20007ffe0ff */
[----:B------:R-:W1:Y:S01]  /*00d0*/  LDCU.64 UR4, c[0x0][0x358] ;  /* 0x00006b00ff0477ac */ /* 0x000e620008000a00 */
[----:B------:R-:W-:Y:S01]  /*00e0*/  ISETP.NE.U32.AND P2, PT, R0, RZ, PT ;  /* 0x000000ff0000720c */ /* 0x000fe20003f45070 */
[----:B------:R-:W-:Y:S01]  /*00f0*/  BSSY.RECONVERGENT B0, `(.L_x_0) ;  /* 0x0000028000007945 */ /* 0x000fe20003800200 */
[C---:B------:R-:W-:Y:S02]  /*0100*/  ISETP.GE.AND P0, PT, R2.reuse, UR6, PT ;  /* 0x0000000602007c0c */ /* 0x040fe4000bf06270 */
[----:B------:R-:W-:Y:S02]  /*0110*/  VIMNMX R7, PT, PT, R2, UR6, !PT ;  /* 0x0000000602077c48 */ /* 0x000fe4000ffe0100 */
[----:B------:R-:W-:-:S04]  /*0120*/  SEL R6, RZ, 0x1, P0 ;  /* 0x00000001ff067807 */ /* 0x000fc80000000000 */
[----:B------:R-:W-:Y:S01]  /*0130*/  IADD3 R7, PT, PT, R7, -R2, -R6 ;  /* 0x8000000207077210 */ /* 0x000fe20007ffe806 */
[----:B0-----:R-:W0:Y:S02]  /*0140*/  MUFU.RCP R8, R8 ;  /* 0x0000000800087308 */ /* 0x001e240000001000 */
[----:B0-----:R-:W-:-:S06]  /*0150*/  IADD3 R4, PT, PT, R8, 0xffffffe, RZ ;  /* 0x0ffffffe08047810 */ /* 0x001fcc0007ffe0ff */
[----:B------:R0:W2:Y:S02]  /*0160*/  F2I.FTZ.U32.TRUNC.NTZ R5, R4 ;  /* 0x0000000400057305 */ /* 0x0000a4000021f000 */
[----:B0-----:R-:W-:Y:S02]  /*0170*/  HFMA2 R4, -RZ, RZ, 0, 0 ;  /* 0x00000000ff047431 */ /* 0x001fe400000001ff */
[----:B--2---:R-:W-:-:S04]  /*0180*/  IMAD R9, R9, R5, RZ ;  /* 0x0000000509097224 */ /* 0x004fc800078e02ff */
[----:B------:R-:W-:-:S06]  /*0190*/  IMAD.HI.U32 R8, R5, R9, R4 ;  /* 0x0000000905087227 */ /* 0x000fcc00078e0004 */
[----:B------:R-:W-:-:S05]  /*01a0*/  IMAD.HI.U32 R5, R8, R7, RZ ;  /* 0x0000000708057227 */ /* 0x000fca00078e00ff */
[----:B------:R-:W-:-:S05]  /*01b0*/  IADD3 R2, PT, PT, -R5, RZ, RZ ;  /* 0x000000ff05027210 */ /* 0x000fca0007ffe1ff */
[----:B------:R-:W-:-:S05]  /*01c0*/  IMAD R7, R0, R2, R7 ;  /* 0x0000000200077224 */ /* 0x000fca00078e0207 */
[----:B------:R-:W-:-:S13]  /*01d0*/  ISETP.GE.U32.AND P0, PT, R7, R0, PT ;  /* 0x000000000700720c */ /* 0x000fda0003f06070 */
[----:B------:R-:W-:Y:S01]  /*01e0*/  @P0 IMAD.IADD R7, R7, 0x1, -R0 ;  /* 0x0000000107070824 */ /* 0x000fe200078e0a00 */
[----:B------:R-:W-:-:S04]  /*01f0*/  @P0 IADD3 R5, PT, PT, R5, 0x1, RZ ;  /* 0x0000000105050810 */ /* 0x000fc80007ffe0ff */
[----:B------:R-:W-:-:S13]  /*0200*/  ISETP.GE.U32.AND P1, PT, R7, R0, PT ;  /* 0x000000000700720c */ /* 0x000fda0003f26070 */
[----:B------:R-:W-:Y:S02]  /*0210*/  @P1 IADD3 R5, PT, PT, R5, 0x1, RZ ;  /* 0x0000000105051810 */ /* 0x000fe40007ffe0ff */
[----:B------:R-:W-:-:S05]  /*0220*/  @!P2 LOP3.LUT R5, RZ, R0, RZ, 0x33, !PT ;  /* 0x00000000ff05a212 */ /* 0x000fca00078e33ff */
[----:B------:R-:W-:-:S05]  /*0230*/  IMAD.IADD R2, R6, 0x1, R5 ;  /* 0x0000000106027824 */ /* 0x000fca00078e0205 */
[C---:B------:R-:W-:Y:S02]  /*0240*/  LOP3.LUT R4, R2.reuse, 0x3, RZ, 0xc0, !PT ;  /* 0x0000000302047812 */ /* 0x040fe400078ec0ff */
[----:B------:R-:W-:Y:S02]  /*0250*/  ISETP.GE.U32.AND P1, PT, R2, 0x3, PT ;  /* 0x000000030200780c */ /* 0x000fe40003f26070 */
[----:B------:R-:W-:-:S13]  /*0260*/  ISETP.NE.AND P0, PT, R4, 0x3, PT ;  /* 0x000000030400780c */ /* 0x000fda0003f05270 */
[----:B-1----:R-:W-:Y:S05]  /*0270*/  @!P0 BRA `(.L_x_1) ;  /* 0x00000000003c8947 */ /* 0x002fea0003800000 */
[----:B------:R-:W0:Y:S01]  /*0280*/  LDC.64 R8, c[0x0][0x390] ;  /* 0x0000e400ff087b82 */ /* 0x000e220000000a00 */
[----:B------:R-:W-:-:S04]  /*0290*/  IADD3 R2, PT, PT, R2, 0x1, RZ ;  /* 0x0000000102027810 */ /* 0x000fc80007ffe0ff */
[----:B------:R-:W-:-:S03]  /*02a0*/  LOP3.LUT R2, R2, 0x3, RZ, 0xc0, !PT ;  /* 0x0000000302027812 */ /* 0x000fc600078ec0ff */
[----:B------:R-:W1:Y:S01]  /*02b0*/  LDC.64 R10, c[0x0][0x388] ;  /* 0x0000e200ff0a7b82 */ /* 0x000e620000000a00 */
[----:B------:R-:W-:-:S07]  /*02c0*/  IADD3 R2, PT, PT, -R2, RZ, RZ ;  /* 0x000000ff02027210 */ /* 0x000fce0007ffe1ff */
.L_x_2:
[----:B-1----:R-:W-:-:S04]  /*02d0*/  IMAD.WIDE R6, R3, 0x4, R10 ;  /* 0x0000000403067825 */ /* 0x002fc800078e020a */
[----:B0-2---:R-:W-:Y:S02]  /*02e0*/  IMAD.WIDE R4, R3, 0x4, R8 ;  /* 0x0000000403047825 */ /* 0x005fe400078e0208 */
[----:B------:R-:W2:Y:S04]  /*02f0*/  LDG.E R6, desc[UR4][R6.64] ;  /* 0x0000000406067981 */ /* 0x000ea8000c1e1900 */
[----:B------:R-:W2:Y:S01]  /*0300*/  LDG.E R13, desc[UR4][R4.64] ;  /* 0x00000004040d7981 */ /* 0x000ea2000c1e1900 */
[----:B------:R-:W-:Y:S01]  /*0310*/  VIADD R2, R2, 0x1 ;  /* 0x0000000102027836 */ /* 0x000fe20000000000 */
[----:B------:R-:W-:-:S04]  /*0320*/  IADD3 R3, PT, PT, R0, R3, RZ ;  /* 0x0000000300037210 */ /* 0x000fc80007ffe0ff */
[----:B------:R-:W-:Y:S01]  /*0330*/  ISETP.NE.AND P0, PT, R2, RZ, PT ;  /* 0x000000ff0200720c */ /* 0x000fe20003f05270 */
[----:B--2---:R-:W-:-:S05]  /*0340*/  FADD R13, R6, R13 ;  /* 0x0000000d060d7221 */ /* 0x004fca0000000000 */
[----:B------:R2:W-:Y:S07]  /*0350*/  STG.E desc[UR4][R4.64], R13 ;  /* 0x0000000d04007986 */ /* 0x0005ee000c101904 */
[----:B------:R-:W-:Y:S05]  /*0360*/  @P0 BRA `(.L_x_2) ;  /* 0xfffffffc00d80947 */ /* 0x000fea000383ffff */
.L_x_1:
[----:B------:R-:W-:Y:S05]  /*0370*/  BSYNC.RECONVERGENT B0 ;  /* 0x0000000000007941 */ /* 0x000fea0003800200 */
.L_x_0:
[----:B------:R-:W-:Y:S05]  /*0380*/  @!P1 EXIT ;  /* 0x000000000000994d */ /* 0x000fea0003800000 */
.L_x_3:
[----:B-12---:R-:W0:Y:S08]  /*0390*/  LDC.64 R4, c[0x0][0x388] ;  /* 0x0000e200ff047b82 */ /* 0x006e300000000a00 */
[----:B------:R-:W1:Y:S01]  /*03a0*/  LDC.64 R6, c[0x0][0x390] ;  /* 0x0000e400ff067b82 */ /* 0x000e620000000a00 */
[----:B0-----:R-:W-:-:S05]  /*03b0*/  IMAD.WIDE R12, R3, 0x4, R4 ;  /* 0x00000004030c7825 */ /* 0x001fca00078e0204 */
[----:B------:R-:W2:Y:S01]  /*03c0*/  LDG.E R2, desc[UR4][R12.64] ;  /* 0x000000040c027981 */ /* 0x000ea2000c1e1900 */
[----:B-1----:R-:W-:-:S05]  /*03d0*/  IMAD.WIDE R14, R3, 0x4, R6 ;  /* 0x00000004030e7825 */ /* 0x002fca00078e0206 */
[----:B------:R-:W2:Y:S01]  /*03e0*/  LDG.E R5, desc[UR4][R14.64] ;  /* 0x000000040e057981 */ /* 0x000ea2000c1e1900 */
[----:B------:R-:W-:-:S04]  /*03f0*/  IMAD.WIDE R6, R0, 0x4, R14 ;  /* 0x0000000400067825 */ /* 0x000fc800078e020e */
[----:B--2---:R-:W-:Y:S01]  /*0400*/  FADD R17, R2, R5 ;  /* 0x0000000502117221 */ /* 0x004fe20000000000 */
[----:B------:R-:W-:-:S04]  /*0410*/  IMAD.WIDE R4, R0, 0x4, R12 ;  /* 0x0000000400047825 */ /* 0x000fc800078e020c */
[----:B------:R0:W-:Y:S04]  /*0420*/  STG.E desc[UR4][R14.64], R17 ;  /* 0x000000110e007986 */ /* 0x0001e8000c101904 */
[----:B------:R-:W2:Y:S04]  /*0430*/  LDG.E R2, desc[UR4][R4.64] ;  /* 0x0000000404027981 */ /* 0x000ea8000c1e1900 */
[----:B------:R-:W2:Y:S01]  /*0440*/  LDG.E R9, desc[UR4][R6.64] ;  /* 0x0000000406097981 */ /* 0x000ea2000c1e1900 */
[----:B------:R-:W-:-:S04]  /*0450*/  IMAD.WIDE R10, R0, 0x4, R6 ;  /* 0x00000004000a7825 */ /* 0x000fc800078e0206 */
[----:B--2---:R-:W-:Y:S01]  /*0460*/  FADD R19, R2, R9 ;  /* 0x0000000902137221 */ /* 0x004fe20000000000 */
[----:B------:R-:W-:-:S04]  /*0470*/  IMAD.WIDE R8, R0, 0x4, R4 ;  /* 0x0000000400087825 */ /* 0x000fc800078e0204 */
[----:B------:R1:W-:Y:S04]  /*0480*/  STG.E desc[UR4][R6.64], R19 ;  /* 0x0000001306007986 */ /* 0x0003e8000c101904 */
[----:B------:R-:W2:Y:S04]  /*0490*/  LDG.E R2, desc[UR4][R8.64] ;  /* 0x0000000408027981 */ /* 0x000ea8000c1e1900 */
[----:B------:R-:W2:Y:S01]  /*04a0*/  LDG.E R13, desc[UR4][R10.64] ;  /* 0x000000040a0d7981 */ /* 0x000ea2000c1e1900 */
[----:B0-----:R-:W-:-:S04]  /*04b0*/  IMAD.WIDE R14, R0, 0x4, R10 ;  /* 0x00000004000e7825 */ /* 0x001fc800078e020a */
[----:B--2---:R-:W-:Y:S01]  /*04c0*/  FADD R21, R2, R13 ;  /* 0x0000000d02157221 */ /* 0x004fe20000000000 */
[----:B------:R-:W-:-:S04]  /*04d0*/  IMAD.WIDE R12, R0, 0x4, R8 ;  /* 0x00000004000c7825 */ /* 0x000fc800078e0208 */
[----:B------:R1:W-:Y:S04]  /*04e0*/  STG.E desc[UR4][R10.64], R21 ;  /* 0x000000150a007986 */ /* 0x0003e8000c101904 */
[----:B------:R-:W2:Y:S04]  /*04f0*/  LDG.E R12, desc[UR4][R12.64] ;  /* 0x000000040c0c7981 */ /* 0x000ea8000c1e1900 */
[----:B------:R-:W2:Y:S01]  /*0500*/  LDG.E R5, desc[UR4][R14.64] ;  /* 0x000000040e057981 */ /* 0x000ea2000c1e1900 */
[----:B------:R-:W-:-:S04]  /*0510*/  LEA R3, R0, R3, 0x2 ;  /* 0x0000000300037211 */ /* 0x000fc800078e10ff */
[----:B------:R-:W-:Y:S01]  /*0520*/  ISETP.GE.AND P0, PT, R3, UR6, PT ;  /* 0x0000000603007c0c */ /* 0x000fe2000bf06270 */
[----:B--2---:R-:W-:-:S05]  /*0530*/  FADD R5, R12, R5 ;  /* 0x000000050c057221 */ /* 0x004fca0000000000 */
[----:B------:R1:W-:Y:S07]  /*0540*/  STG.E desc[UR4][R14.64], R5 ;  /* 0x000000050e007986 */ /* 0x0003ee000c101904 */
[----:B------:R-:W-:Y:S05]  /*0550*/  @!P0 BRA `(.L_x_3) ;  /* 0xfffffffc008c8947 */ /* 0x000fea000383ffff */
[----:B------:R-:W-:Y:S05]  /*0560*/  EXIT ;  /* 0x000000000000794d */ /* 0x000fea0003800000 */
.L_x_4:
[----:B------:R-:W-:-:S00]  /*0570*/  BRA `(.L_x_4) ;  /* 0xfffffffc00fc7947 */ /* 0x000fc0000383ffff */
[----:B------:R-:W-:-:S00]  /*0580*/  NOP ;  /* 0x0000000000007918 */ /* 0x000fc00000000000 */
[----:B------:R-:W-:-:S00]  /*0590*/  NOP ;  /* 0x0000000000007918 */ /* 0x000fc00000000000 */
[----:B------:R-:W-:-:S00]  /*05a0*/  NOP ;  /* 0x0000000000007918 */ /* 0x000fc00000000000 */
[----:B------:R-:W-:-:S00]  /*05b0*/  NOP ;  /* 0x0000000000007918 */ /* 0x000fc00000000000 */
[----:B------:R-:W-:-:S00]  /*05c0*/  NOP ;  /* 0x0000000000007918 */ /* 0x000fc00000000000 */
[----:B------:R-:W-:-:S00]  /*05d0*/  NOP ;  /* 0x0000000000007918 */ /* 0x000fc00000000000 */
[----:B------:R-:W-:-:S00]  /*05e0*/  NOP ;  /* 0x0000000000007918 */ /* 0x000fc00000000000 */
[----:B------:R-:W-:-:S00]  /*05f0*/  NOP ;  /* 0x0000000000007918 */ /* 0x000fc00000000000 */
.L_x_5:


//--------------------- .nv.shared.reserved.0     --------------------------
	.section	.nv.shared.reserved.0,"aw",@nobits
	.weak		__nv_reservedSMEM_offset_0_alias
	.size		__nv_reservedSMEM_offset_0_alias, 0, 64
	.other		__nv_reservedSMEM_offset_0_alias,@"STO_CUDA_RESERVED_SHARED STV_DEFAULT"
__nv_reservedSMEM_offset_0_alias:
	.zero		0
	.zero		64


//--------------------- .nv.constant0._Z4sumaiPfS_ --------------------------
	.section	.nv.constant0._Z4sumaiPfS_,"a",@progbits
	.sectionflags	@""
	.align	4
.nv.constant0._Z4sumaiPfS_:
	.zero		920


//--------------------- SYMBOLS --------------------------

	.type		.nv.reservedSmem.offset0,@object
	.size		.nv.reservedSmem.offset0,0x4
